	.headerflags	@"EF_CUDA_TEXMODE_UNIFIED EF_CUDA_64BIT_ADDRESS EF_CUDA_ACCELERATORS EF_CUDA_SM90 EF_CUDA_VIRTUAL_SM(EF_CUDA_SM90)"
	.elftype	@"ET_EXEC"


//--------------------- .nv.info                  --------------------------
	.section	.nv.info,"",@"SHT_CUDA_INFO"
	.align	4


	//----- nvinfo : EIATTR_REGCOUNT
	.align		4
        /*0000*/ 	.byte	0x04, 0x2f
        /*0002*/ 	.short	(.L_2 - .L_1)
	.align		4
.L_1:
        /*0004*/ 	.word	index@(triton_per_fused__native_batch_norm_legit_convolution_elu_7)
        /*0008*/ 	.word	0x0000001e


	//----- nvinfo : EIATTR_MIN_STACK_SIZE
	.align		4
.L_2:
        /*000c*/ 	.byte	0x04, 0x12
        /*000e*/ 	.short	(.L_4 - .L_3)
	.align		4
.L_3:
        /*0010*/ 	.word	index@(triton_per_fused__native_batch_norm_legit_convolution_elu_7)
        /*0014*/ 	.word	0x00000000


	//----- nvinfo : EIATTR_FRAME_SIZE
	.align		4
.L_4:
        /*0018*/ 	.byte	0x04, 0x11
        /*001a*/ 	.short	(.L_6 - .L_5)
	.align		4
.L_5:
        /*001c*/ 	.word	index@(triton_per_fused__native_batch_norm_legit_convolution_elu_7)
        /*0020*/ 	.word	0x00000000


	//----- nvinfo : EIATTR_MIN_STACK_SIZE
	.align		4
.L_6:
        /*0024*/ 	.byte	0x04, 0x12
        /*0026*/ 	.short	(.L_8 - .L_7)
	.align		4
.L_7:
        /*0028*/ 	.word	index@(triton_per_fused__native_batch_norm_legit_convolution_elu_7)
        /*002c*/ 	.word	0x00000000
.L_8:


//--------------------- .nv.info.triton_per_fused__native_batch_norm_legit_convolution_elu_7 --------------------------
	.section	.nv.info.triton_per_fused__native_batch_norm_legit_convolution_elu_7,"",@"SHT_CUDA_INFO"
	.sectionflags	@""
	.align	4


	//----- nvinfo : EIATTR_CUDA_API_VERSION
	.align		4
        /*0000*/ 	.byte	0x04, 0x37
        /*0002*/ 	.short	(.L_10 - .L_9)
.L_9:
        /*0004*/ 	.word	0x0000007c


	//----- nvinfo : EIATTR_KPARAM_INFO
	.align		4
.L_10:
        /*0008*/ 	.byte	0x04, 0x17
        /*000a*/ 	.short	(.L_12 - .L_11)
.L_11:
        /*000c*/ 	.word	0x00000000
        /*0010*/ 	.short	0x0006
        /*0012*/ 	.short	0x002c
        /*0014*/ 	.byte	0x00, 0xf0, 0x11, 0x00


	//----- nvinfo : EIATTR_KPARAM_INFO
	.align		4
.L_12:
        /*0018*/ 	.byte	0x04, 0x17
        /*001a*/ 	.short	(.L_14 - .L_13)
.L_13:
        /*001c*/ 	.word	0x00000000
        /*0020*/ 	.short	0x0005
        /*0022*/ 	.short	0x0028
        /*0024*/ 	.byte	0x00, 0xf0, 0x11, 0x00


	//----- nvinfo : EIATTR_KPARAM_INFO
	.align		4
.L_14:
        /*0028*/ 	.byte	0x04, 0x17
        /*002a*/ 	.short	(.L_16 - .L_15)
.L_15:
        /*002c*/ 	.word	0x00000000
        /*0030*/ 	.short	0x0004
        /*0032*/ 	.short	0x0020
        /*0034*/ 	.byte	0x00, 0xf4, 0x21, 0x00


	//----- nvinfo : EIATTR_KPARAM_INFO
	.align		4
.L_16:
        /*0038*/ 	.byte	0x04, 0x17
        /*003a*/ 	.short	(.L_18 - .L_17)
.L_17:
        /*003c*/ 	.word	0x00000000
        /*0040*/ 	.short	0x0003
        /*0042*/ 	.short	0x0018
        /*0044*/ 	.byte	0x00, 0xf4, 0x21, 0x00


	//----- nvinfo : EIATTR_KPARAM_INFO
	.align		4
.L_18:
        /*0048*/ 	.byte	0x04, 0x17
        /*004a*/ 	.short	(.L_20 - .L_19)
.L_19:
        /*004c*/ 	.word	0x00000000
        /*0050*/ 	.short	0x0002
        /*0052*/ 	.short	0x0010
        /*0054*/ 	.byte	0x00, 0xf4, 0x21, 0x00


	//----- nvinfo : EIATTR_KPARAM_INFO
	.align		4
.L_20:
        /*0058*/ 	.byte	0x04, 0x17
        /*005a*/ 	.short	(.L_22 - .L_21)
.L_21:
        /*005c*/ 	.word	0x00000000
        /*0060*/ 	.short	0x0001
        /*0062*/ 	.short	0x0008
        /*0064*/ 	.byte	0x00, 0xf4, 0x21, 0x00


	//----- nvinfo : EIATTR_KPARAM_INFO
	.align		4
.L_22:
        /*0068*/ 	.byte	0x04, 0x17
        /*006a*/ 	.short	(.L_24 - .L_23)
.L_23:
        /*006c*/ 	.word	0x00000000
        /*0070*/ 	.short	0x0000
        /*0072*/ 	.short	0x0000
        /*0074*/ 	.byte	0x00, 0xf4, 0x21, 0x00


	//----- nvinfo : EIATTR_SPARSE_MMA_MASK
	.align		4
.L_24:
        /*0078*/ 	.byte	0x03, 0x50
        /*007a*/ 	.short	0x0000


	//----- nvinfo : EIATTR_MAXREG_COUNT
	.align		4
        /*007c*/ 	.byte	0x03, 0x1b
        /*007e*/ 	.short	0x00ff


	//----- nvinfo : EIATTR_COOP_GROUP_MASK_REGIDS
	.align		4
        /*0080*/ 	.byte	0x04, 0x29
        /*0082*/ 	.short	(.L_26 - .L_25)


	//   ....[0]....
.L_25:
        /*0084*/ 	.word	0xffffffff


	//   ....[1]....
        /*0088*/ 	.word	0xffffffff


	//   ....[2]....
        /*008c*/ 	.word	0xffffffff


	//   ....[3]....
        /*0090*/ 	.word	0xffffffff


	//   ....[4]....
        /*0094*/ 	.word	0xffffffff


	//   ....[5]....
        /*0098*/ 	.word	0xffffffff


	//   ....[6]....
        /*009c*/ 	.word	0xffffffff


	//   ....[7]....
        /*00a0*/ 	.word	0xffffffff


	//----- nvinfo : EIATTR_COOP_GROUP_INSTR_OFFSETS
	.align		4
.L_26:
        /*00a4*/ 	.byte	0x04, 0x28
        /*00a6*/ 	.short	(.L_28 - .L_27)


	//   ....[0]....
.L_27:
        /*00a8*/ 	.word	0x000002b0


	//   ....[1]....
        /*00ac*/ 	.word	0x000002d0


	//   ....[2]....
        /*00b0*/ 	.word	0x000002f0


	//   ....[3]....
        /*00b4*/ 	.word	0x00000310


	//   ....[4]....
        /*00b8*/ 	.word	0x000003d0


	//   ....[5]....
        /*00bc*/ 	.word	0x000003f0


	//   ....[6]....
        /*00c0*/ 	.word	0x00000410


	//   ....[7]....
        /*00c4*/ 	.word	0x00000440


	//----- nvinfo : EIATTR_EXIT_INSTR_OFFSETS
	.align		4
.L_28:
        /*00c8*/ 	.byte	0x04, 0x1c
        /*00ca*/ 	.short	(.L_30 - .L_29)


	//   ....[0]....
.L_29:
        /*00cc*/ 	.word	0x00000d00


	//   ....[1]....
        /*00d0*/ 	.word	0x00000d30


	//----- nvinfo : EIATTR_REQNTID
	.align		4
.L_30:
        /*00d4*/ 	.byte	0x04, 0x10
        /*00d6*/ 	.short	(.L_32 - .L_31)
.L_31:
        /*00d8*/ 	.word	0x00000080
        /*00dc*/ 	.word	0x00000001
        /*00e0*/ 	.word	0x00000001


	//----- nvinfo : EIATTR_CBANK_PARAM_SIZE
	.align		4
.L_32:
        /*00e4*/ 	.byte	0x03, 0x19
        /*00e6*/ 	.short	0x0030


	//----- nvinfo : EIATTR_PARAM_CBANK
	.align		4
        /*00e8*/ 	.byte	0x04, 0x0a
        /*00ea*/ 	.short	(.L_34 - .L_33)
	.align		4
.L_33:
        /*00ec*/ 	.word	index@(.nv.constant0.triton_per_fused__native_batch_norm_legit_convolution_elu_7)
        /*00f0*/ 	.short	0x0210
        /*00f2*/ 	.short	0x0030


	//----- nvinfo : EIATTR_SW_WAR
	.align		4
.L_34:
        /*00f4*/ 	.byte	0x04, 0x36
        /*00f6*/ 	.short	(.L_36 - .L_35)
.L_35:
        /*00f8*/ 	.word	0x00000008
.L_36:


//--------------------- .nv.callgraph             --------------------------
	.section	.nv.callgraph,"",@"SHT_CUDA_CALLGRAPH"
	.align	4
	.sectionentsize	8
	.align		4
        /*0000*/ 	.word	0x00000000
	.align		4
        /*0004*/ 	.word	0xffffffff
	.align		4
        /*0008*/ 	.word	0x00000000
	.align		4
        /*000c*/ 	.word	0xfffffffe
	.align		4
        /*0010*/ 	.word	0x00000000
	.align		4
        /*0014*/ 	.word	0xfffffffd
	.align		4
        /*0018*/ 	.word	0x00000000
	.align		4
        /*001c*/ 	.word	0xfffffffc


//--------------------- .nv.constant4             --------------------------
	.section	.nv.constant4,"a",@progbits
	.align	8
	.align		8
.nv.constant4:
        /*0000*/ 	.dword	_$_str


//--------------------- .text.triton_per_fused__native_batch_norm_legit_convolution_elu_7 --------------------------
	.section	.text.triton_per_fused__native_batch_norm_legit_convolution_elu_7,"ax",@progbits
	.sectionflags	@"SHF_BARRIERS=1"
	.align	128
        .global         triton_per_fused__native_batch_norm_legit_convolution_elu_7
        .type           triton_per_fused__native_batch_norm_legit_convolution_elu_7,@function
        .size           triton_per_fused__native_batch_norm_legit_convolution_elu_7,(.L_x_1 - triton_per_fused__native_batch_norm_legit_convolution_elu_7)
        .other          triton_per_fused__native_batch_norm_legit_convolution_elu_7,@"STO_CUDA_ENTRY STV_DEFAULT"
triton_per_fused__native_batch_norm_legit_convolution_elu_7:
.text.triton_per_fused__native_batch_norm_legit_convolution_elu_7:
[----:B------:R-:W0:Y:S02]  /*0000*/  LDC R1, c[0x0][0x28] ;  /* 0x00000a00ff017b82 */ /* 0x000e240000000800 */
[----:B------:R-:W1:Y:S01]  /*0010*/  S2R R0, SR_TID.X ;  /* 0x0000000000007919 */ /* 0x000e620000002100 */
[----:B------:R-:W2:Y:S01]  /*0020*/  LDC.64 R2, c[0x0][0x210] ;  /* 0x00008400ff027b82 */ /* 0x000ea20000000a00 */
[----:B------:R-:W-:Y:S01]  /*0030*/  ULDC.64 UR6, c[0x0][0x208] ;  /* 0x0000820000067ab9 */ /* 0x000fe20000000a00 */
[----:B------:R-:W3:Y:S06]  /*0040*/  S2R R4, SR_CTAID.X ;  /* 0x0000000000047919 */ /* 0x000eec0000002500 */
[----:B------:R-:W4:Y:S01]  /*0050*/  LDC.64 R10, c[0x0][0x220] ;  /* 0x00008800ff0a7b82 */ /* 0x000f220000000a00 */
[----:B-1----:R-:W-:-:S02]  /*0060*/  SHF.R.U32.HI R16, RZ, 0x4, R0 ;  /* 0x00000004ff107819 */ /* 0x002fc40000011600 */
[----:B---3--:R-:W-:Y:S02]  /*0070*/  SHF.L.U32 R19, R4, 0x3, RZ ;  /* 0x0000000304137819 */ /* 0x008fe400000006ff */
[----:B------:R-:W-:Y:S02]  /*0080*/  SGXT.U32 R16, R16, 0x3 ;  /* 0x000000031010781a */ /* 0x000fe40000000000 */
[----:B------:R-:W-:Y:S02]  /*0090*/  SHF.R.S32.HI R5, RZ, 0x1c, R4 ;  /* 0x0000001cff057819 */ /* 0x000fe40000011404 */
[----:B------:R-:W-:Y:S02]  /*00a0*/  SHF.L.U32 R4, R0, 0x2, RZ ;  /* 0x0000000200047819 */ /* 0x000fe400000006ff */
[----:B------:R-:W-:Y:S02]  /*00b0*/  LOP3.LUT R8, R19, R16, RZ, 0xfc, !PT ;  /* 0x0000001013087212 */ /* 0x000fe400078efcff */
[----:B------:R-:W-:-:S02]  /*00c0*/  SGXT R5, R5, 0x1 ;  /* 0x000000010505781a */ /* 0x000fc40000000200 */
[----:B------:R-:W-:Y:S02]  /*00d0*/  LOP3.LUT R9, R4, 0x3c, RZ, 0xc0, !PT ;  /* 0x0000003c04097812 */ /* 0x000fe400078ec0ff */
[----:B------:R-:W-:Y:S02]  /*00e0*/  LEA.HI R6, R5, R8, RZ, 0x9 ;  /* 0x0000000805067211 */ /* 0x000fe400078f48ff */
[----:B------:R-:W-:Y:S02]  /*00f0*/  CS2R R4, SRZ ;  /* 0x0000000000047805 */ /* 0x000fe4000001ff00 */
[C---:B------:R-:W-:Y:S02]  /*0100*/  ISETP.GE.AND P1, PT, R8.reuse, 0x800, PT ;  /* 0x000008000800780c */ /* 0x040fe40003f26270 */
[----:B------:R-:W-:Y:S02]  /*0110*/  LEA R9, R8, R9, 0x6 ;  /* 0x0000000908097211 */ /* 0x000fe400078e30ff */
[----:B------:R-:W-:-:S02]  /*0120*/  LOP3.LUT R13, R6, 0xfffffe00, RZ, 0xc0, !PT ;  /* 0xfffffe00060d7812 */ /* 0x000fc400078ec0ff */
[----:B------:R-:W-:Y:S01]  /*0130*/  CS2R R6, SRZ ;  /* 0x0000000000067805 */ /* 0x000fe2000001ff00 */
[----:B--2---:R-:W-:Y:S01]  /*0140*/  IMAD.WIDE R2, R9, 0x4, R2 ;  /* 0x0000000409027825 */ /* 0x004fe200078e0202 */
[----:B------:R-:W-:Y:S01]  /*0150*/  IADD3 R13, R8, -R13, RZ ;  /* 0x8000000d080d7210 */ /* 0x000fe20007ffe0ff */
[----:B------:R-:W-:-:S04]  /*0160*/  HFMA2.MMA R8, -RZ, RZ, 0, 0 ;  /* 0x00000000ff087435 */ /* 0x000fc800000001ff */
[----:B------:R-:W2:Y:S01]  /*0170*/  @!P1 LDG.E.128 R4, desc[UR6][R2.64] ;  /* 0x0000000602049981 */ /* 0x000ea2000c1e1d00 */
[----:B----4-:R-:W-:-:S05]  /*0180*/  IMAD.WIDE R10, R13, 0x4, R10 ;  /* 0x000000040d0a7825 */ /* 0x010fca00078e020a */
[----:B------:R-:W3:Y:S01]  /*0190*/  @!P1 LDG.E.EL R8, desc[UR6][R10.64] ;  /* 0x000000060a089981 */ /* 0x000ee2000c2e1900 */
[----:B------:R-:W1:Y:S01]  /*01a0*/  S2UR UR5, SR_CgaCtaId ;  /* 0x00000000000579c3 */ /* 0x000e620000008800 */
[----:B------:R-:W-:Y:S01]  /*01b0*/  UMOV UR4, 0x400 ;  /* 0x0000040000047882 */ /* 0x000fe20000000000 */
[----:B------:R-:W-:Y:S01]  /*01c0*/  LOP3.LUT R19, R19, 0x7, R0, 0xf8, !PT ;  /* 0x0000000713137812 */ /* 0x000fe200078ef800 */
[----:B-1----:R-:W-:-:S06]  /*01d0*/  UPRMT UR4, UR5, 0x654, UR4 ;  /* 0x0000065405047896 */ /* 0x002fcc0008000004 */
[----:B------:R-:W-:Y:S02]  /*01e0*/  LEA R16, R16, UR4, 0x2 ;  /* 0x0000000410107c11 */ /* 0x000fe4000f8e10ff */
[----:B--2---:R-:W-:Y:S02]  /*01f0*/  SEL R13, R4, RZ, !P1 ;  /* 0x000000ff040d7207 */ /* 0x004fe40004800000 */
[----:B------:R-:W-:Y:S02]  /*0200*/  SEL R5, R5, RZ, !P1 ;  /* 0x000000ff05057207 */ /* 0x000fe40004800000 */
[----:B------:R-:W-:Y:S01]  /*0210*/  SEL R15, R6, RZ, !P1 ;  /* 0x000000ff060f7207 */ /* 0x000fe20004800000 */
[--C-:B---3--:R-:W-:Y:S02]  /*0220*/  FADD R4, R13, R8.reuse ;  /* 0x000000080d047221 */ /* 0x108fe40000000000 */
[--C-:B------:R-:W-:Y:S01]  /*0230*/  FADD R5, R5, R8.reuse ;  /* 0x0000000805057221 */ /* 0x100fe20000000000 */
[----:B------:R-:W-:Y:S01]  /*0240*/  SEL R7, R7, RZ, !P1 ;  /* 0x000000ff07077207 */ /* 0x000fe20004800000 */
[----:B------:R-:W-:-:S02]  /*0250*/  FADD R6, R15, R8 ;  /* 0x000000080f067221 */ /* 0x000fc40000000000 */
[----:B------:R-:W-:Y:S02]  /*0260*/  FADD R13, R4, R5 ;  /* 0x00000005040d7221 */ /* 0x000fe40000000000 */
[----:B------:R-:W-:Y:S02]  /*0270*/  FADD R7, R7, R8 ;  /* 0x0000000807077221 */ /* 0x000fe40000000000 */
[----:B------:R-:W-:-:S04]  /*0280*/  FADD R8, R6, R13 ;  /* 0x0000000d06087221 */ /* 0x000fc80000000000 */
[----:B------:R-:W-:-:S05]  /*0290*/  FADD R8, R7, R8 ;  /* 0x0000000807087221 */ /* 0x000fca0000000000 */
[----:B------:R-:W-:-:S05]  /*02a0*/  FSEL R10, R8, RZ, !P1 ;  /* 0x000000ff080a7208 */ /* 0x000fca0004800000 */
[----:B------:R-:W1:Y:S02]  /*02b0*/  SHFL.BFLY PT, R11, R10, 0x8, 0x1f ;  /* 0x0d001f000a0b7f89 */ /* 0x000e6400000e0000 */
[----:B-1----:R-:W-:-:S05]  /*02c0*/  FADD R11, R10, R11 ;  /* 0x0000000b0a0b7221 */ /* 0x002fca0000000000 */
[----:B------:R-:W1:Y:S02]  /*02d0*/  SHFL.BFLY PT, R8, R11, 0x4, 0x1f ;  /* 0x0c801f000b087f89 */ /* 0x000e6400000e0000 */
[----:B-1----:R-:W-:-:S05]  /*02e0*/  FADD R12, R11, R8 ;  /* 0x000000080b0c7221 */ /* 0x002fca0000000000 */
[----:B------:R-:W1:Y:S02]  /*02f0*/  SHFL.BFLY PT, R13, R12, 0x2, 0x1f ;  /* 0x0c401f000c0d7f89 */ /* 0x000e6400000e0000 */
[----:B-1----:R-:W-:-:S05]  /*0300*/  FADD R13, R12, R13 ;  /* 0x0000000d0c0d7221 */ /* 0x002fca0000000000 */
[----:B------:R-:W1:Y:S02]  /*0310*/  SHFL.BFLY PT, R18, R13, 0x1, 0x1f ;  /* 0x0c201f000d127f89 */ /* 0x000e6400000e0000 */
[----:B-1----:R-:W-:-:S04]  /*0320*/  FADD R18, R13, R18 ;  /* 0x000000120d127221 */ /* 0x002fc80000000000 */
[C---:B------:R-:W-:Y:S01]  /*0330*/  FFMA R20, R18.reuse, -0.015625, R5 ;  /* 0xbc80000012147823 */ /* 0x040fe20000000005 */
[C---:B------:R-:W-:Y:S01]  /*0340*/  FFMA R8, R18.reuse, -0.015625, R4 ;  /* 0xbc80000012087823 */ /* 0x040fe20000000004 */
[C---:B------:R-:W-:Y:S01]  /*0350*/  FFMA R10, R18.reuse, -0.015625, R6 ;  /* 0xbc800000120a7823 */ /* 0x040fe20000000006 */
[----:B------:R-:W-:Y:S01]  /*0360*/  FFMA R11, R18, -0.015625, R7 ;  /* 0xbc800000120b7823 */ /* 0x000fe20000000007 */
[----:B------:R-:W-:Y:S01]  /*0370*/  FMUL R15, R20, R20 ;  /* 0x00000014140f7220 */ /* 0x000fe20000400000 */
[----:B------:R-:W-:Y:S03]  /*0380*/  STS [R16], R18 ;  /* 0x0000001210007388 */ /* 0x000fe60000000800 */
[----:B------:R-:W-:-:S04]  /*0390*/  FFMA R15, R8, R8, R15 ;  /* 0x00000008080f7223 */ /* 0x000fc8000000000f */
[----:B------:R-:W-:-:S04]  /*03a0*/  FFMA R14, R10, R10, R15 ;  /* 0x0000000a0a0e7223 */ /* 0x000fc8000000000f */
[----:B------:R-:W-:-:S05]  /*03b0*/  FFMA R14, R11, R11, R14 ;  /* 0x0000000b0b0e7223 */ /* 0x000fca000000000e */
[----:B------:R-:W-:-:S05]  /*03c0*/  FSEL R14, R14, RZ, !P1 ;  /* 0x000000ff0e0e7208 */ /* 0x000fca0004800000 */
[----:B------:R-:W1:Y:S02]  /*03d0*/  SHFL.BFLY PT, R13, R14, 0x8, 0x1f ;  /* 0x0d001f000e0d7f89 */ /* 0x000e6400000e0000 */
[----:B-1----:R-:W-:-:S05]  /*03e0*/  FADD R15, R14, R13 ;  /* 0x0000000d0e0f7221 */ /* 0x002fca0000000000 */
[----:B------:R-:W1:Y:S02]  /*03f0*/  SHFL.BFLY PT, R12, R15, 0x4, 0x1f ;  /* 0x0c801f000f0c7f89 */ /* 0x000e6400000e0000 */
[----:B-1----:R-:W-:-:S05]  /*0400*/  FADD R21, R15, R12 ;  /* 0x0000000c0f157221 */ /* 0x002fca0000000000 */
[----:B------:R-:W1:Y:S02]  /*0410*/  SHFL.BFLY PT, R12, R21, 0x2, 0x1f ;  /* 0x0c401f00150c7f89 */ /* 0x000e6400000e0000 */
[----:B-1----:R-:W-:Y:S01]  /*0420*/  FADD R22, R21, R12 ;  /* 0x0000000c15167221 */ /* 0x002fe20000000000 */
[----:B------:R-:W-:-:S04]  /*0430*/  MOV R12, 0x3c800000 ;  /* 0x3c800000000c7802 */ /* 0x000fc80000000f00 */
[----:B------:R-:W1:Y:S02]  /*0440*/  SHFL.BFLY PT, R13, R22, 0x1, 0x1f ;  /* 0x0c201f00160d7f89 */ /* 0x000e6400000e0000 */
[----:B-1----:R-:W-:Y:S01]  /*0450*/  FADD R13, R22, R13 ;  /* 0x0000000d160d7221 */ /* 0x002fe20000000000 */
[----:B------:R-:W-:Y:S03]  /*0460*/  BAR.SYNC.DEFER_BLOCKING 0x0 ;  /* 0x0000000000007b1d */ /* 0x000fe60000010000 */
[----:B------:R-:W-:-:S06]  /*0470*/  FFMA R17, R13, R12, 9.9999997473787516356e-06 ;  /* 0x3727c5ac0d117423 */ /* 0x000fcc000000000c */
[----:B------:R-:W1:Y:S02]  /*0480*/  MUFU.RSQ R17, R17 ;  /* 0x0000001100117308 */ /* 0x000e640000001400 */
[-C--:B-1----:R-:W-:Y:S01]  /*0490*/  FMUL R20, R20, R17.reuse ;  /* 0x0000001114147220 */ /* 0x082fe20000400000 */
[-C--:B------:R-:W-:Y:S01]  /*04a0*/  FMUL R8, R8, R17.reuse ;  /* 0x0000001108087220 */ /* 0x080fe20000400000 */
[-C--:B------:R-:W-:Y:S01]  /*04b0*/  FMUL R10, R10, R17.reuse ;  /* 0x000000110a0a7220 */ /* 0x080fe20000400000 */
[----:B------:R-:W-:Y:S01]  /*04c0*/  FMUL R11, R11, R17 ;  /* 0x000000110b0b7220 */ /* 0x000fe20000400000 */
[C---:B------:R-:W-:Y:S01]  /*04d0*/  FMUL R23, R20.reuse, 1.4426950216293334961 ;  /* 0x3fb8aa3b14177820 */ /* 0x040fe20000400000 */
[----:B------:R-:W-:Y:S01]  /*04e0*/  FADD.FTZ R14, |R20|, -RZ ;  /* 0x800000ff140e7221 */ /* 0x000fe20000010200 */
[C---:B------:R-:W-:Y:S01]  /*04f0*/  FMUL R15, R8.reuse, 1.4426950216293334961 ;  /* 0x3fb8aa3b080f7820 */ /* 0x040fe20000400000 */
[----:B------:R-:W-:Y:S01]  /*0500*/  FADD.FTZ R21, |R8|, -RZ ;  /* 0x800000ff08157221 */ /* 0x000fe20000010200 */
[C---:B------:R-:W-:Y:S01]  /*0510*/  FADD.FTZ R17, |R10|.reuse, -RZ ;  /* 0x800000ff0a117221 */ /* 0x040fe20000010200 */
[----:B------:R-:W-:Y:S01]  /*0520*/  FMUL R18, R10, 1.4426950216293334961 ;  /* 0x3fb8aa3b0a127820 */ /* 0x000fe20000400000 */
[----:B------:R-:W1:Y:S01]  /*0530*/  FRND R23, R23 ;  /* 0x0000001700177307 */ /* 0x000e620000201000 */
[----:B------:R-:W-:Y:S01]  /*0540*/  FSETP.GEU.AND P0, PT, R14, 0.40999999642372131348, PT ;  /* 0x3ed1eb850e00780b */ /* 0x000fe20003f0e000 */
[----:B------:R-:W-:Y:S01]  /*0550*/  HFMA2.MMA R14, -RZ, RZ, 0.83837890625, -4044 ;  /* 0x3ab5ebe6ff0e7435 */ /* 0x000fe200000001ff */
[----:B------:R-:W-:-:S05]  /*0560*/  FSETP.GEU.AND P3, PT, R17, 0.40999999642372131348, PT ;  /* 0x3ed1eb851100780b */ /* 0x000fca0003f6e000 */
[----:B------:R-:W2:Y:S01]  /*0570*/  FRND R15, R15 ;  /* 0x0000000f000f7307 */ /* 0x000ea20000201000 */
[----:B-1----:R-:W-:-:S07]  /*0580*/  FSEL R25, R23, RZ, P0 ;  /* 0x000000ff17197208 */ /* 0x002fce0000000000 */
[----:B------:R-:W-:Y:S01]  /*0590*/  FRND R18, R18 ;  /* 0x0000001200127307 */ /* 0x000fe20000201000 */
[----:B------:R-:W-:Y:S02]  /*05a0*/  FSETP.GEU.AND P0, PT, R21, 0.40999999642372131348, PT ;  /* 0x3ed1eb851500780b */ /* 0x000fe40003f0e000 */
[C---:B------:R-:W-:Y:S01]  /*05b0*/  FSETP.NEU.AND P5, PT, R25.reuse, 128, PT ;  /* 0x430000001900780b */ /* 0x040fe20003fad000 */
[----:B------:R-:W-:-:S03]  /*05c0*/  FFMA.FTZ R22, -R25, 0.693145751953125, R20 ;  /* 0x3f31720019167823 */ /* 0x000fc60000010114 */
[C---:B------:R-:W-:Y:S01]  /*05d0*/  FSEL R21, R25.reuse, 127, P5 ;  /* 0x42fe000019157808 */ /* 0x040fe20002800000 */
[----:B------:R-:W-:Y:S01]  /*05e0*/  FFMA.FTZ R23, -R25, 1.428606765330187045e-06, R22 ;  /* 0x35bfbe8e19177823 */ /* 0x000fe20000010116 */
[----:B--2---:R-:W-:Y:S02]  /*05f0*/  FSEL R15, R15, RZ, P0 ;  /* 0x000000ff0f0f7208 */ /* 0x004fe40000000000 */
[----:B------:R-:W-:Y:S01]  /*0600*/  FSETP.NEU.AND P0, PT, R20, RZ, PT ;  /* 0x000000ff1400720b */ /* 0x000fe20003f0d000 */
[----:B------:R-:W-:Y:S01]  /*0610*/  FFMA.FTZ R22, R23, R14, 0.0083824126049876213074 ;  /* 0x3c09566317167423 */ /* 0x000fe2000001000e */
[----:B------:R-:W-:Y:S01]  /*0620*/  FSETP.GT.AND P6, PT, R21, 128, PT ;  /* 0x430000001500780b */ /* 0x000fe20003fc4000 */
[----:B------:R-:W-:Y:S01]  /*0630*/  FFMA.FTZ R26, -R15, 0.693145751953125, R8 ;  /* 0x3f3172000f1a7823 */ /* 0x000fe20000010108 */
[----:B------:R-:W-:Y:S01]  /*0640*/  FSETP.GEU.AND P2, PT, R21, -25, PT ;  /* 0xc1c800001500780b */ /* 0x000fe20003f4e000 */
[----:B------:R-:W-:Y:S01]  /*0650*/  FFMA.FTZ R24, R23, R22, 0.041667830199003219604 ;  /* 0x3d2aabe317187423 */ /* 0x000fe20000010016 */
[C---:B------:R-:W-:Y:S01]  /*0660*/  FSETP.NEU.AND P4, PT, R15.reuse, 128, PT ;  /* 0x430000000f00780b */ /* 0x040fe20003f8d000 */
[----:B------:R1:W2:Y:S01]  /*0670*/  MUFU.EX2 R22, R21 ;  /* 0x0000001500167308 */ /* 0x0002a20000000800 */
[----:B------:R-:W-:Y:S01]  /*0680*/  FFMA.FTZ R27, -R15, 1.428606765330187045e-06, R26 ;  /* 0x35bfbe8e0f1b7823 */ /* 0x000fe2000001011a */
[----:B------:R-:W-:Y:S01]  /*0690*/  FFMA.FTZ R24, R23, R24, 0.16666397452354431152 ;  /* 0x3e2aa9f617187423 */ /* 0x000fe20000010018 */
[----:B------:R-:W-:-:S03]  /*06a0*/  FSEL R17, R15, 127, P4 ;  /* 0x42fe00000f117808 */ /* 0x000fc60002000000 */
[----:B------:R-:W-:Y:S01]  /*06b0*/  FFMA.FTZ R24, R23, R24, 0.49999994039535522461 ;  /* 0x3efffffe17187423 */ /* 0x000fe20000010018 */
[----:B-1----:R-:W-:-:S03]  /*06c0*/  FADD.FTZ R21, |R11|, -RZ ;  /* 0x800000ff0b157221 */ /* 0x002fc60000010200 */
[C---:B------:R-:W-:Y:S01]  /*06d0*/  FMUL R24, R23.reuse, R24 ;  /* 0x0000001817187220 */ /* 0x040fe20000400000 */
[----:B------:R-:W1:Y:S03]  /*06e0*/  MUFU.EX2 R17, R17 ;  /* 0x0000001100117308 */ /* 0x000e660000000800 */
[----:B------:R-:W-:Y:S01]  /*06f0*/  FFMA.FTZ R23, R23, R24, R23 ;  /* 0x0000001817177223 */ /* 0x000fe20000010017 */
[----:B--2---:R-:W-:Y:S01]  /*0700*/  FADD R25, R22, -1 ;  /* 0xbf80000016197421 */ /* 0x004fe20000000000 */
[----:B------:R-:W-:-:S03]  /*0710*/  FFMA.FTZ R24, R27, R14, 0.0083824126049876213074 ;  /* 0x3c0956631b187423 */ /* 0x000fc6000001000e */
[----:B------:R-:W-:Y:S01]  /*0720*/  FFMA.FTZ R22, R22, R23, R25 ;  /* 0x0000001716167223 */ /* 0x000fe20000010019 */
[C---:B------:R-:W-:Y:S01]  /*0730*/  FFMA.FTZ R24, R27.reuse, R24, 0.041667830199003219604 ;  /* 0x3d2aabe31b187423 */ /* 0x040fe20000010018 */
[----:B------:R-:W-:Y:S02]  /*0740*/  FADD R25, R20, R20 ;  /* 0x0000001414197221 */ /* 0x000fe40000000000 */
[----:B------:R-:W-:Y:S01]  /*0750*/  @!P5 FADD R22, R22, R22 ;  /* 0x000000161616d221 */ /* 0x000fe20000000000 */
[----:B------:R-:W-:Y:S01]  /*0760*/  FFMA.FTZ R24, R27, R24, 0.16666397452354431152 ;  /* 0x3e2aa9f61b187423 */ /* 0x000fe20000010018 */
[----:B------:R-:W-:Y:S01]  /*0770*/  FSETP.GEU.AND P5, PT, R21, 0.40999999642372131348, PT ;  /* 0x3ed1eb851500780b */ /* 0x000fe20003fae000 */
[----:B------:R-:W-:Y:S01]  /*0780*/  FMUL R21, R11, 1.4426950216293334961 ;  /* 0x3fb8aa3b0b157820 */ /* 0x000fe20000400000 */
[----:B-1----:R-:W-:Y:S01]  /*0790*/  FADD R26, R17, -1 ;  /* 0xbf800000111a7421 */ /* 0x002fe20000000000 */
[----:B------:R-:W-:Y:S01]  /*07a0*/  FSEL R23, R22, +INF , !P6 ;  /* 0x7f80000016177808 */ /* 0x000fe20007000000 */
[----:B------:R-:W-:-:S03]  /*07b0*/  FFMA.FTZ R24, R27, R24, 0.49999994039535522461 ;  /* 0x3efffffe1b187423 */ /* 0x000fc60000010018 */
[----:B------:R-:W-:Y:S01]  /*07c0*/  @P0 FSEL R25, R23, -1, P2 ;  /* 0xbf80000017190808 */ /* 0x000fe20001000000 */
[C---:B------:R-:W-:Y:S01]  /*07d0*/  FMUL R24, R27.reuse, R24 ;  /* 0x000000181b187220 */ /* 0x040fe20000400000 */
[C---:B------:R-:W-:Y:S02]  /*07e0*/  LOP3.LUT P0, RZ, R0.reuse, 0x78, RZ, 0xc0, !PT ;  /* 0x0000007800ff7812 */ /* 0x040fe4000780c0ff */
[----:B------:R-:W-:Y:S01]  /*07f0*/  LOP3.LUT R0, R0, 0x7, RZ, 0xc0, !PT ;  /* 0x0000000700007812 */ /* 0x000fe200078ec0ff */
[----:B------:R-:W-:Y:S01]  /*0800*/  FFMA.FTZ R22, R27, R24, R27 ;  /* 0x000000181b167223 */ /* 0x000fe2000001001b */
[----:B------:R-:W-:Y:S02]  /*0810*/  FSEL R23, R15, 127, P4 ;  /* 0x42fe00000f177808 */ /* 0x000fe40002000000 */
[----:B------:R-:W-:Y:S01]  /*0820*/  LEA R24, R0, UR4, 0x2 ;  /* 0x0000000400187c11 */ /* 0x000fe2000f8e10ff */
[----:B------:R-:W1:Y:S01]  /*0830*/  FRND R15, R21 ;  /* 0x00000015000f7307 */ /* 0x000e620000201000 */
[----:B------:R-:W-:Y:S01]  /*0840*/  FFMA.FTZ R26, R17, R22, R26 ;  /* 0x00000016111a7223 */ /* 0x000fe2000001001a */
[----:B------:R-:W-:-:S02]  /*0850*/  FSEL R17, R18, RZ, P3 ;  /* 0x000000ff12117208 */ /* 0x000fc40001800000 */
[----:B------:R-:W-:Y:S01]  /*0860*/  LDS R0, [R24] ;  /* 0x0000000018007984 */ /* 0x000fe20000000800 */
[----:B------:R-:W-:Y:S01]  /*0870*/  BAR.SYNC.DEFER_BLOCKING 0x0 ;  /* 0x0000000000007b1d */ /* 0x000fe20000010000 */
[----:B------:R-:W-:Y:S01]  /*0880*/  FSETP.NEU.AND P3, PT, R8, RZ, PT ;  /* 0x000000ff0800720b */ /* 0x000fe20003f6d000 */
[----:B------:R-:W-:Y:S01]  /*0890*/  @!P4 FADD R26, R26, R26 ;  /* 0x0000001a1a1ac221 */ /* 0x000fe20000000000 */
[----:B------:R-:W-:Y:S01]  /*08a0*/  FSETP.GT.AND P6, PT, R23, 128, PT ;  /* 0x430000001700780b */ /* 0x000fe20003fc4000 */
[----:B------:R-:W-:Y:S01]  /*08b0*/  FFMA.FTZ R22, -R17, 0.693145751953125, R10 ;  /* 0x3f31720011167823 */ /* 0x000fe2000001010a */
[----:B------:R-:W-:Y:S01]  /*08c0*/  FSETP.GEU.AND P2, PT, R23, -25, PT ;  /* 0xc1c800001700780b */ /* 0x000fe20003f4e000 */
[----:B------:R-:W-:Y:S01]  /*08d0*/  FADD R23, R8, R8 ;  /* 0x0000000808177221 */ /* 0x000fe20000000000 */
[----:B-1----:R-:W-:Y:S01]  /*08e0*/  FSEL R18, R15, RZ, P5 ;  /* 0x000000ff0f127208 */ /* 0x002fe20002800000 */
[----:B------:R-:W-:Y:S01]  /*08f0*/  FFMA.FTZ R15, -R17, 1.428606765330187045e-06, R22 ;  /* 0x35bfbe8e110f7823 */ /* 0x000fe20000010116 */
[----:B------:R-:W-:-:S02]  /*0900*/  FSEL R26, R26, +INF , !P6 ;  /* 0x7f8000001a1a7808 */ /* 0x000fc40007000000 */
[----:B------:R-:W-:Y:S01]  /*0910*/  FSETP.NEU.AND P5, PT, R17, 128, PT ;  /* 0x430000001100780b */ /* 0x000fe20003fad000 */
[----:B------:R-:W-:Y:S01]  /*0920*/  FFMA.FTZ R27, -R18, 0.693145751953125, R11 ;  /* 0x3f317200121b7823 */ /* 0x000fe2000001010b */
[C---:B------:R-:W-:Y:S01]  /*0930*/  FFMA.FTZ R22, R15.reuse, R14, 0.0083824126049876213074 ;  /* 0x3c0956630f167423 */ /* 0x040fe2000001000e */
[----:B------:R-:W-:Y:S02]  /*0940*/  @P3 FSEL R23, R26, -1, P2 ;  /* 0xbf8000001a173808 */ /* 0x000fe40001000000 */
[----:B------:R-:W-:Y:S01]  /*0950*/  FSETP.NEU.AND P3, PT, R18, 128, PT ;  /* 0x430000001200780b */ /* 0x000fe20003f6d000 */
[----:B------:R-:W-:Y:S01]  /*0960*/  FFMA.FTZ R22, R15, R22, 0.041667830199003219604 ;  /* 0x3d2aabe30f167423 */ /* 0x000fe20000010016 */
[----:B------:R-:W-:-:S03]  /*0970*/  ISETP.LT.AND P0, PT, R19, 0x800, !P0 ;  /* 0x000008001300780c */ /* 0x000fc60004701270 */
[C---:B------:R-:W-:Y:S01]  /*0980*/  FFMA.FTZ R22, R15.reuse, R22, 0.16666397452354431152 ;  /* 0x3e2aa9f60f167423 */ /* 0x040fe20000010016 */
[----:B------:R1:W-:Y:S03]  /*0990*/  STS [R16], R13 ;  /* 0x0000000d10007388 */ /* 0x0003e60000000800 */
[C---:B------:R-:W-:Y:S01]  /*09a0*/  FFMA.FTZ R22, R15.reuse, R22, 0.49999994039535522461 ;  /* 0x3efffffe0f167423 */ /* 0x040fe20000010016 */
[----:B------:R-:W-:Y:S03]  /*09b0*/  BAR.SYNC.DEFER_BLOCKING 0x0 ;  /* 0x0000000000007b1d */ /* 0x000fe60000010000 */
[----:B------:R-:W-:-:S04]  /*09c0*/  FMUL R22, R15, R22 ;  /* 0x000000160f167220 */ /* 0x000fc80000400000 */
[----:B------:R-:W-:Y:S01]  /*09d0*/  FFMA.FTZ R22, R15, R22, R15 ;  /* 0x000000160f167223 */ /* 0x000fe2000001000f */
[----:B-1----:R-:W-:Y:S01]  /*09e0*/  FFMA.FTZ R13, -R18, 1.428606765330187045e-06, R27 ;  /* 0x35bfbe8e120d7823 */ /* 0x002fe2000001011b */
[----:B------:R-:W-:Y:S01]  /*09f0*/  FSEL R16, R17, 127, P5 ;  /* 0x42fe000011107808 */ /* 0x000fe20002800000 */
[----:B------:R-:W-:Y:S01]  /*0a00*/  FADD R27, R10, R10 ;  /* 0x0000000a0a1b7221 */ /* 0x000fe20000000000 */
[----:B------:R-:W-:Y:S01]  /*0a10*/  FSEL R18, R18, 127, P3 ;  /* 0x42fe000012127808 */ /* 0x000fe20001800000 */
[----:B------:R-:W-:Y:S01]  /*0a20*/  FFMA.FTZ R14, R13, R14, 0.0083824126049876213074 ;  /* 0x3c0956630d0e7423 */ /* 0x000fe2000001000e */
[----:B------:R-:W1:Y:S01]  /*0a30*/  MUFU.EX2 R17, R16 ;  /* 0x0000001000117308 */ /* 0x000e620000000800 */
[C---:B------:R-:W-:Y:S02]  /*0a40*/  FSETP.GEU.AND P4, PT, R16.reuse, -25, PT ;  /* 0xc1c800001000780b */ /* 0x040fe40003f8e000 */
[----:B------:R-:W-:Y:S02]  /*0a50*/  FSETP.GT.AND P2, PT, R16, 128, PT ;  /* 0x430000001000780b */ /* 0x000fe40003f44000 */
[----:B------:R-:W-:Y:S01]  /*0a60*/  FSETP.GT.AND P6, PT, R18, 128, PT ;  /* 0x430000001200780b */ /* 0x000fe20003fc4000 */
[----:B------:R2:W3:Y:S01]  /*0a70*/  LDS R21, [R24] ;  /* 0x0000000018157984 */ /* 0x0004e20000000800 */
[----:B-1----:R-:W-:-:S03]  /*0a80*/  FADD R16, R17, -1 ;  /* 0xbf80000011107421 */ /* 0x002fc60000000000 */
[----:B------:R1:W-:Y:S01]  /*0a90*/  @!P1 STG.E.128 desc[UR6][R2.64], R4 ;  /* 0x0000000402009986 */ /* 0x0003e2000c101d06 */
[----:B------:R-:W-:Y:S01]  /*0aa0*/  FFMA.FTZ R22, R17, R22, R16 ;  /* 0x0000001611167223 */ /* 0x000fe20000010010 */
[C---:B--2---:R-:W-:Y:S01]  /*0ab0*/  FFMA.FTZ R24, R13.reuse, R14, 0.041667830199003219604 ;  /* 0x3d2aabe30d187423 */ /* 0x044fe2000001000e */
[----:B------:R-:W2:Y:S01]  /*0ac0*/  LDC.64 R16, c[0x0][0x230] ;  /* 0x00008c00ff107b82 */ /* 0x000ea20000000a00 */
[----:B------:R-:W4:Y:S01]  /*0ad0*/  MUFU.EX2 R14, R18 ;  /* 0x00000012000e7308 */ /* 0x000f220000000800 */
[----:B------:R-:W-:Y:S01]  /*0ae0*/  @!P5 FADD R22, R22, R22 ;  /* 0x000000161616d221 */ /* 0x000fe20000000000 */
[----:B------:R-:W-:-:S05]  /*0af0*/  FFMA.FTZ R24, R13, R24, 0.16666397452354431152 ;  /* 0x3e2aa9f60d187423 */ /* 0x000fca0000010018 */
[----:B------:R-:W-:Y:S01]  /*0b00*/  BAR.SYNC.DEFER_BLOCKING 0x0 ;  /* 0x0000000000007b1d */ /* 0x000fe20000010000 */
[----:B------:R-:W-:Y:S01]  /*0b10*/  FSETP.NEU.AND P5, PT, R10, RZ, PT ;  /* 0x000000ff0a00720b */ /* 0x000fe20003fad000 */
[C---:B------:R-:W-:Y:S01]  /*0b20*/  FFMA.FTZ R24, R13.reuse, R24, 0.49999994039535522461 ;  /* 0x3efffffe0d187423 */ /* 0x040fe20000010018 */
[----:B------:R-:W-:Y:S02]  /*0b30*/  FSEL R22, R22, +INF , !P2 ;  /* 0x7f80000016167808 */ /* 0x000fe40005000000 */
[----:B------:R-:W-:Y:S01]  /*0b40*/  FSETP.GEU.AND P2, PT, R18, -25, PT ;  /* 0xc1c800001200780b */ /* 0x000fe20003f4e000 */
[----:B------:R-:W-:-:S04]  /*0b50*/  FMUL R24, R13, R24 ;  /* 0x000000180d187220 */ /* 0x000fc80000400000 */
[----:B------:R-:W-:Y:S01]  /*0b60*/  FFMA.FTZ R13, R13, R24, R13 ;  /* 0x000000180d0d7223 */ /* 0x000fe2000001000d */
[----:B----4-:R-:W-:-:S03]  /*0b70*/  FADD R15, R14, -1 ;  /* 0xbf8000000e0f7421 */ /* 0x010fc60000000000 */
[----:B------:R-:W-:Y:S01]  /*0b80*/  @P5 FSEL R27, R22, -1, P4 ;  /* 0xbf800000161b5808 */ /* 0x000fe20002000000 */
[----:B------:R-:W-:Y:S01]  /*0b90*/  FFMA.FTZ R24, R14, R13, R15 ;  /* 0x0000000d0e187223 */ /* 0x000fe2000001000f */
[----:B------:R-:W-:Y:S01]  /*0ba0*/  FSETP.GT.AND P4, PT, R10, RZ, PT ;  /* 0x000000ff0a00720b */ /* 0x000fe20003f84000 */
[----:B------:R-:W4:Y:S01]  /*0bb0*/  LDC.64 R14, c[0x0][0x218] ;  /* 0x00008600ff0e7b82 */ /* 0x000f220000000a00 */
[----:B------:R-:W-:Y:S01]  /*0bc0*/  FSETP.GT.AND P5, PT, R8, RZ, PT ;  /* 0x000000ff0800720b */ /* 0x000fe20003fa4000 */
[----:B------:R-:W-:Y:S01]  /*0bd0*/  @!P3 FADD R24, R24, R24 ;  /* 0x000000181818b221 */ /* 0x000fe20000000000 */
[----:B------:R-:W-:Y:S01]  /*0be0*/  FSETP.NEU.AND P3, PT, R11, RZ, PT ;  /* 0x000000ff0b00720b */ /* 0x000fe20003f6d000 */
[----:B--2---:R-:W-:Y:S01]  /*0bf0*/  IMAD.WIDE R16, R9, 0x4, R16 ;  /* 0x0000000409107825 */ /* 0x004fe200078e0210 */
[----:B------:R-:W-:Y:S02]  /*0c00*/  FSEL R10, R10, R27, P4 ;  /* 0x0000001b0a0a7208 */ /* 0x000fe40002000000 */
[----:B------:R-:W-:Y:S01]  /*0c10*/  FSEL R18, R24, +INF , !P6 ;  /* 0x7f80000018127808 */ /* 0x000fe20007000000 */
[----:B---3--:R-:W-:Y:S01]  /*0c20*/  FFMA R21, R21, R12, 9.9999997473787516356e-06 ;  /* 0x3727c5ac15157423 */ /* 0x008fe2000000000c */
[----:B------:R-:W-:Y:S01]  /*0c30*/  FSETP.GT.AND P4, PT, R20, RZ, PT ;  /* 0x000000ff1400720b */ /* 0x000fe20003f84000 */
[----:B------:R-:W2:Y:S01]  /*0c40*/  LDC.64 R12, c[0x0][0x228] ;  /* 0x00008a00ff0c7b82 */ /* 0x000ea20000000a00 */
[----:B------:R-:W-:-:S02]  /*0c50*/  FSEL R18, R18, -1, P2 ;  /* 0xbf80000012127808 */ /* 0x000fc40001000000 */
[C---:B------:R-:W-:Y:S01]  /*0c60*/  FSETP.GT.AND P2, PT, R11.reuse, RZ, PT ;  /* 0x000000ff0b00720b */ /* 0x040fe20003f44000 */
[----:B------:R-:W3:Y:S02]  /*0c70*/  MUFU.RSQ R21, R21 ;  /* 0x0000001500157308 */ /* 0x000ee40000001400 */
[C---:B------:R-:W-:Y:S01]  /*0c80*/  @!P3 FADD R18, R11.reuse, R11 ;  /* 0x0000000b0b12b221 */ /* 0x040fe20000000000 */
[----:B------:R-:W-:Y:S02]  /*0c90*/  FSEL R9, R20, R25, P4 ;  /* 0x0000001914097208 */ /* 0x000fe40002000000 */
[----:B------:R-:W-:Y:S02]  /*0ca0*/  FSEL R8, R8, R23, P5 ;  /* 0x0000001708087208 */ /* 0x000fe40002800000 */
[----:B------:R-:W-:Y:S01]  /*0cb0*/  FSEL R11, R11, R18, P2 ;  /* 0x000000120b0b7208 */ /* 0x000fe20001000000 */
[----:B----4-:R-:W-:-:S05]  /*0cc0*/  IMAD.WIDE R14, R19, 0x4, R14 ;  /* 0x00000004130e7825 */ /* 0x010fca00078e020e */
[----:B---3--:R1:W-:Y:S04]  /*0cd0*/  @P0 STG.E desc[UR6][R14.64], R21 ;  /* 0x000000150e000986 */ /* 0x0083e8000c101906 */
[----:B------:R1:W-:Y:S01]  /*0ce0*/  @!P1 STG.E.128 desc[UR6][R16.64], R8 ;  /* 0x0000000810009986 */ /* 0x0003e2000c101d06 */
[----:B--2---:R-:W-:Y:S01]  /*0cf0*/  IMAD.WIDE R12, R19, 0x4, R12 ;  /* 0x00000004130c7825 */ /* 0x004fe200078e020c */
[----:B------:R-:W-:Y:S06]  /*0d00*/  @!P0 EXIT ;  /* 0x000000000000894d */ /* 0x000fec0003800000 */
[----:B-1----:R-:W-:-:S05]  /*0d10*/  FMUL R3, R0, 0.015625 ;  /* 0x3c80000000037820 */ /* 0x002fca0000400000 */
[----:B------:R-:W-:Y:S01]  /*0d20*/  STG.E desc[UR6][R12.64], R3 ;  /* 0x000000030c007986 */ /* 0x000fe2000c101906 */
[----:B------:R-:W-:Y:S05]  /*0d30*/  EXIT ;  /* 0x000000000000794d */ /* 0x000fea0003800000 */
.L_x_0:
[----:B------:R-:W-:-:S00]  /*0d40*/  BRA `(.L_x_0) ;  /* 0xfffffffc00fc7947 */ /* 0x000fc0000383ffff */
[----:B------:R-:W-:-:S00]  /*0d50*/  NOP ;  /* 0x0000000000007918 */ /* 0x000fc00000000000 */
        /* <DEDUP_REMOVED lines=10> */
.L_x_1:


//--------------------- .nv.global.init           --------------------------
	.section	.nv.global.init,"aw",@progbits
.nv.global.init:
	.type		_$_str,@object
	.size		_$_str,(.L_0 - _$_str)
_$_str:
        /*0000*/ 	.byte	0x5f, 0x5f, 0x43, 0x55, 0x44, 0x41, 0x5f, 0x46, 0x54, 0x5a, 0x00
.L_0:


//--------------------- .nv.shared.triton_per_fused__native_batch_norm_legit_convolution_elu_7 --------------------------
	.section	.nv.shared.triton_per_fused__native_batch_norm_legit_convolution_elu_7,"aw",@nobits
	.sectionflags	@""
	.align	16
	.zero		1024


//--------------------- .nv.constant0.triton_per_fused__native_batch_norm_legit_convolution_elu_7 --------------------------
	.section	.nv.constant0.triton_per_fused__native_batch_norm_legit_convolution_elu_7,"a",@progbits
	.sectionflags	@""
	.align	4
.nv.constant0.triton_per_fused__native_batch_norm_legit_convolution_elu_7:
	.zero		576
